//
// Generated by NVIDIA NVVM Compiler
//
// Compiler Build ID: CL-36424714
// Cuda compilation tools, release 13.0, V13.0.88
// Based on NVVM 20.0.0
//

.version 9.0
.target sm_100
.address_size 64

	// .globl	default_function_kernel0
// _ZZ24default_function_kernel0E14compute_shared has been demoted
// _ZZ24default_function_kernel0E16compute_d_shared has been demoted

.visible .entry default_function_kernel0(
	.param .u64 .ptr .align 1 default_function_kernel0_param_0,
	.param .u64 .ptr .align 1 default_function_kernel0_param_1,
	.param .u64 .ptr .align 1 default_function_kernel0_param_2,
	.param .u64 .ptr .align 1 default_function_kernel0_param_3
)
.maxntid 384
{
	.reg .pred 	%p<4>;
	.reg .b16 	%rs<6>;
	.reg .b32 	%r<51>;
	.reg .b32 	%f<257>;
	.reg .b64 	%rd<20>;
	// demoted variable
	.shared .align 4 .b8 _ZZ24default_function_kernel0E14compute_shared[16384];
	// demoted variable
	.shared .align 4 .b8 _ZZ24default_function_kernel0E16compute_d_shared[12288];
	mov.u32 	%r16, %ctaid.x;
	mul.hi.u32 	%r17, %r16, 70991195;
	shr.u32 	%r4, %r17, 1;
	mul.lo.s32 	%r18, %r4, 121;
	sub.s32 	%r19, %r16, %r18;
	shl.b32 	%r1, %r19, 7;
	mov.u32 	%r2, %tid.x;
	and.b32  	%r20, %r2, 127;
	or.b32  	%r21, %r1, %r20;
	cvt.u16.u32 	%rs1, %r21;
	mul.hi.u16 	%rs2, %rs1, 4333;
	shr.u16 	%rs3, %rs2, 3;
	cvt.u32.u16 	%r22, %rs3;
	shr.u32 	%r23, %r2, 7;
	mul.lo.s16 	%rs4, %rs3, 121;
	sub.s16 	%rs5, %rs1, %rs4;
	cvt.u32.u16 	%r24, %rs5;
	mad.lo.s32 	%r25, %r23, 121, %r24;
	mad.lo.s32 	%r3, %r22, 81312, %r25;
	shr.u32 	%r5, %r2, 5;
	shl.b32 	%r26, %r2, 2;
	and.b32  	%r27, %r26, 124;
	mov.u32 	%r28, _ZZ24default_function_kernel0E14compute_shared;
	add.s32 	%r6, %r28, %r27;
	mov.f32 	%f225, 0f00000000;
	mov.b32 	%r48, 0;
	mov.f32 	%f226, %f225;
	mov.f32 	%f227, %f225;
	mov.f32 	%f228, %f225;
	mov.f32 	%f229, %f225;
	mov.f32 	%f230, %f225;
	mov.f32 	%f231, %f225;
	mov.f32 	%f232, %f225;
	mov.f32 	%f233, %f225;
	mov.f32 	%f234, %f225;
	mov.f32 	%f235, %f225;
	mov.f32 	%f236, %f225;
	mov.f32 	%f237, %f225;
	mov.f32 	%f238, %f225;
	mov.f32 	%f239, %f225;
	mov.f32 	%f240, %f225;
	mov.f32 	%f241, %f225;
	mov.f32 	%f242, %f225;
	mov.f32 	%f243, %f225;
	mov.f32 	%f244, %f225;
	mov.f32 	%f245, %f225;
	mov.f32 	%f246, %f225;
	mov.f32 	%f247, %f225;
	mov.f32 	%f248, %f225;
	mov.f32 	%f249, %f225;
	mov.f32 	%f250, %f225;
	mov.f32 	%f251, %f225;
	mov.f32 	%f252, %f225;
	mov.f32 	%f253, %f225;
	mov.f32 	%f254, %f225;
	mov.f32 	%f255, %f225;
	mov.f32 	%f256, %f225;
$L__BB0_1:
	ld.param.u64 	%rd16, [default_function_kernel0_param_0];
	setp.gt.u32 	%p1, %r2, 255;
	bar.sync 	0;
	mad.lo.s32 	%r29, %r48, 3872, %r3;
	cvta.to.global.u64 	%rd6, %rd16;
	mul.wide.u32 	%rd7, %r29, 4;
	add.s64 	%rd1, %rd6, %rd7;
	ld.global.nc.f32 	%f98, [%rd1];
	shl.b32 	%r30, %r2, 2;
	mov.u32 	%r31, _ZZ24default_function_kernel0E14compute_shared;
	add.s32 	%r8, %r31, %r30;
	st.shared.f32 	[%r8], %f98;
	ld.global.nc.f32 	%f99, [%rd1+1452];
	st.shared.f32 	[%r8+1536], %f99;
	ld.global.nc.f32 	%f100, [%rd1+2904];
	st.shared.f32 	[%r8+3072], %f100;
	ld.global.nc.f32 	%f101, [%rd1+4356];
	st.shared.f32 	[%r8+4608], %f101;
	ld.global.nc.f32 	%f102, [%rd1+5808];
	st.shared.f32 	[%r8+6144], %f102;
	ld.global.nc.f32 	%f103, [%rd1+7260];
	st.shared.f32 	[%r8+7680], %f103;
	ld.global.nc.f32 	%f104, [%rd1+8712];
	st.shared.f32 	[%r8+9216], %f104;
	ld.global.nc.f32 	%f105, [%rd1+10164];
	st.shared.f32 	[%r8+10752], %f105;
	ld.global.nc.f32 	%f106, [%rd1+11616];
	st.shared.f32 	[%r8+12288], %f106;
	ld.global.nc.f32 	%f107, [%rd1+13068];
	st.shared.f32 	[%r8+13824], %f107;
	@%p1 bra 	$L__BB0_3;
	ld.global.nc.f32 	%f108, [%rd1+14520];
	st.shared.f32 	[%r8+15360], %f108;
$L__BB0_3:
	ld.param.u64 	%rd17, [default_function_kernel0_param_1];
	shl.b32 	%r33, %r5, 7;
	mov.u32 	%r34, _ZZ24default_function_kernel0E16compute_d_shared;
	add.s32 	%r35, %r33, %r34;
	add.s32 	%r49, %r35, 6144;
	shl.b32 	%r36, %r48, 5;
	mul.lo.s32 	%r37, %r5, 672;
	and.b32  	%r38, %r2, 31;
	or.b32  	%r39, %r37, %r38;
	mad.lo.s32 	%r40, %r4, 64512, %r39;
	add.s32 	%r41, %r40, %r36;
	cvta.to.global.u64 	%rd8, %rd17;
	mul.wide.u32 	%rd9, %r41, 4;
	add.s64 	%rd10, %rd8, %rd9;
	ld.global.nc.f32 	%f109, [%rd10];
	shl.b32 	%r42, %r2, 2;
	add.s32 	%r43, %r34, %r42;
	st.shared.f32 	[%r43], %f109;
	ld.global.nc.f32 	%f110, [%rd10+32256];
	st.shared.f32 	[%r43+1536], %f110;
	ld.global.nc.f32 	%f111, [%rd10+64512];
	st.shared.f32 	[%r43+3072], %f111;
	ld.global.nc.f32 	%f112, [%rd10+96768];
	st.shared.f32 	[%r43+4608], %f112;
	ld.global.nc.f32 	%f113, [%rd10+129024];
	st.shared.f32 	[%r43+6144], %f113;
	ld.global.nc.f32 	%f114, [%rd10+161280];
	st.shared.f32 	[%r43+7680], %f114;
	ld.global.nc.f32 	%f115, [%rd10+193536];
	st.shared.f32 	[%r43+9216], %f115;
	ld.global.nc.f32 	%f116, [%rd10+225792];
	st.shared.f32 	[%r43+10752], %f116;
	bar.sync 	0;
	mov.b32 	%r50, 256;
$L__BB0_4:
	add.s32 	%r44, %r6, %r50;
	ld.shared.f32 	%f117, [%r44+-256];
	ld.shared.f32 	%f118, [%r44+-128];
	ld.shared.f32 	%f119, [%r44];
	ld.shared.f32 	%f120, [%r44+128];
	ld.shared.f32 	%f121, [%r49+-6144];
	ld.shared.f32 	%f122, [%r49+-4608];
	ld.shared.f32 	%f123, [%r49+-3072];
	ld.shared.f32 	%f124, [%r49+-1536];
	ld.shared.f32 	%f125, [%r49];
	ld.shared.f32 	%f126, [%r49+1536];
	ld.shared.f32 	%f127, [%r49+3072];
	ld.shared.f32 	%f128, [%r49+4608];
	fma.rn.f32 	%f237, %f117, %f121, %f237;
	fma.rn.f32 	%f241, %f117, %f122, %f241;
	fma.rn.f32 	%f245, %f117, %f123, %f245;
	fma.rn.f32 	%f249, %f117, %f124, %f249;
	fma.rn.f32 	%f253, %f117, %f125, %f253;
	fma.rn.f32 	%f236, %f117, %f126, %f236;
	fma.rn.f32 	%f232, %f117, %f127, %f232;
	fma.rn.f32 	%f228, %f117, %f128, %f228;
	fma.rn.f32 	%f238, %f118, %f121, %f238;
	fma.rn.f32 	%f242, %f118, %f122, %f242;
	fma.rn.f32 	%f246, %f118, %f123, %f246;
	fma.rn.f32 	%f250, %f118, %f124, %f250;
	fma.rn.f32 	%f254, %f118, %f125, %f254;
	fma.rn.f32 	%f235, %f118, %f126, %f235;
	fma.rn.f32 	%f231, %f118, %f127, %f231;
	fma.rn.f32 	%f227, %f118, %f128, %f227;
	fma.rn.f32 	%f239, %f119, %f121, %f239;
	fma.rn.f32 	%f243, %f119, %f122, %f243;
	fma.rn.f32 	%f247, %f119, %f123, %f247;
	fma.rn.f32 	%f251, %f119, %f124, %f251;
	fma.rn.f32 	%f255, %f119, %f125, %f255;
	fma.rn.f32 	%f234, %f119, %f126, %f234;
	fma.rn.f32 	%f230, %f119, %f127, %f230;
	fma.rn.f32 	%f226, %f119, %f128, %f226;
	fma.rn.f32 	%f240, %f120, %f121, %f240;
	fma.rn.f32 	%f244, %f120, %f122, %f244;
	fma.rn.f32 	%f248, %f120, %f123, %f248;
	fma.rn.f32 	%f252, %f120, %f124, %f252;
	fma.rn.f32 	%f256, %f120, %f125, %f256;
	fma.rn.f32 	%f233, %f120, %f126, %f233;
	fma.rn.f32 	%f229, %f120, %f127, %f229;
	fma.rn.f32 	%f225, %f120, %f128, %f225;
	add.s32 	%r50, %r50, 512;
	add.s32 	%r49, %r49, 4;
	setp.ne.s32 	%p2, %r50, 16640;
	@%p2 bra 	$L__BB0_4;
	add.s32 	%r48, %r48, 1;
	setp.ne.s32 	%p3, %r48, 21;
	@%p3 bra 	$L__BB0_1;
	ld.param.u64 	%rd19, [default_function_kernel0_param_3];
	ld.param.u64 	%rd18, [default_function_kernel0_param_2];
	cvta.to.global.u64 	%rd11, %rd19;
	cvta.to.global.u64 	%rd12, %rd18;
	mad.lo.s32 	%r45, %r5, 15456, %r2;
	mad.lo.s32 	%r46, %r4, 1486848, %r45;
	add.s32 	%r47, %r46, %r1;
	mul.wide.u32 	%rd13, %r47, 4;
	add.s64 	%rd14, %rd11, %rd13;
	ld.global.nc.f32 	%f129, [%rd14];
	add.f32 	%f130, %f237, %f129;
	add.s64 	%rd15, %rd12, %rd13;
	st.global.f32 	[%rd15], %f130;
	ld.global.nc.f32 	%f131, [%rd14+743424];
	add.f32 	%f132, %f241, %f131;
	st.global.f32 	[%rd15+743424], %f132;
	ld.global.nc.f32 	%f133, [%rd14+1486848];
	add.f32 	%f134, %f245, %f133;
	st.global.f32 	[%rd15+1486848], %f134;
	ld.global.nc.f32 	%f135, [%rd14+2230272];
	add.f32 	%f136, %f249, %f135;
	st.global.f32 	[%rd15+2230272], %f136;
	ld.global.nc.f32 	%f137, [%rd14+2973696];
	add.f32 	%f138, %f253, %f137;
	st.global.f32 	[%rd15+2973696], %f138;
	ld.global.nc.f32 	%f139, [%rd14+3717120];
	add.f32 	%f140, %f236, %f139;
	st.global.f32 	[%rd15+3717120], %f140;
	ld.global.nc.f32 	%f141, [%rd14+4460544];
	add.f32 	%f142, %f232, %f141;
	st.global.f32 	[%rd15+4460544], %f142;
	ld.global.nc.f32 	%f143, [%rd14+5203968];
	add.f32 	%f144, %f228, %f143;
	st.global.f32 	[%rd15+5203968], %f144;
	ld.global.nc.f32 	%f145, [%rd14+128];
	add.f32 	%f146, %f238, %f145;
	st.global.f32 	[%rd15+128], %f146;
	ld.global.nc.f32 	%f147, [%rd14+743552];
	add.f32 	%f148, %f242, %f147;
	st.global.f32 	[%rd15+743552], %f148;
	ld.global.nc.f32 	%f149, [%rd14+1486976];
	add.f32 	%f150, %f246, %f149;
	st.global.f32 	[%rd15+1486976], %f150;
	ld.global.nc.f32 	%f151, [%rd14+2230400];
	add.f32 	%f152, %f250, %f151;
	st.global.f32 	[%rd15+2230400], %f152;
	ld.global.nc.f32 	%f153, [%rd14+2973824];
	add.f32 	%f154, %f254, %f153;
	st.global.f32 	[%rd15+2973824], %f154;
	ld.global.nc.f32 	%f155, [%rd14+3717248];
	add.f32 	%f156, %f235, %f155;
	st.global.f32 	[%rd15+3717248], %f156;
	ld.global.nc.f32 	%f157, [%rd14+4460672];
	add.f32 	%f158, %f231, %f157;
	st.global.f32 	[%rd15+4460672], %f158;
	ld.global.nc.f32 	%f159, [%rd14+5204096];
	add.f32 	%f160, %f227, %f159;
	st.global.f32 	[%rd15+5204096], %f160;
	ld.global.nc.f32 	%f161, [%rd14+256];
	add.f32 	%f162, %f239, %f161;
	st.global.f32 	[%rd15+256], %f162;
	ld.global.nc.f32 	%f163, [%rd14+743680];
	add.f32 	%f164, %f243, %f163;
	st.global.f32 	[%rd15+743680], %f164;
	ld.global.nc.f32 	%f165, [%rd14+1487104];
	add.f32 	%f166, %f247, %f165;
	st.global.f32 	[%rd15+1487104], %f166;
	ld.global.nc.f32 	%f167, [%rd14+2230528];
	add.f32 	%f168, %f251, %f167;
	st.global.f32 	[%rd15+2230528], %f168;
	ld.global.nc.f32 	%f169, [%rd14+2973952];
	add.f32 	%f170, %f255, %f169;
	st.global.f32 	[%rd15+2973952], %f170;
	ld.global.nc.f32 	%f171, [%rd14+3717376];
	add.f32 	%f172, %f234, %f171;
	st.global.f32 	[%rd15+3717376], %f172;
	ld.global.nc.f32 	%f173, [%rd14+4460800];
	add.f32 	%f174, %f230, %f173;
	st.global.f32 	[%rd15+4460800], %f174;
	ld.global.nc.f32 	%f175, [%rd14+5204224];
	add.f32 	%f176, %f226, %f175;
	st.global.f32 	[%rd15+5204224], %f176;
	ld.global.nc.f32 	%f177, [%rd14+384];
	add.f32 	%f178, %f240, %f177;
	st.global.f32 	[%rd15+384], %f178;
	ld.global.nc.f32 	%f179, [%rd14+743808];
	add.f32 	%f180, %f244, %f179;
	st.global.f32 	[%rd15+743808], %f180;
	ld.global.nc.f32 	%f181, [%rd14+1487232];
	add.f32 	%f182, %f248, %f181;
	st.global.f32 	[%rd15+1487232], %f182;
	ld.global.nc.f32 	%f183, [%rd14+2230656];
	add.f32 	%f184, %f252, %f183;
	st.global.f32 	[%rd15+2230656], %f184;
	ld.global.nc.f32 	%f185, [%rd14+2974080];
	add.f32 	%f186, %f256, %f185;
	st.global.f32 	[%rd15+2974080], %f186;
	ld.global.nc.f32 	%f187, [%rd14+3717504];
	add.f32 	%f188, %f233, %f187;
	st.global.f32 	[%rd15+3717504], %f188;
	ld.global.nc.f32 	%f189, [%rd14+4460928];
	add.f32 	%f190, %f229, %f189;
	st.global.f32 	[%rd15+4460928], %f190;
	ld.global.nc.f32 	%f191, [%rd14+5204352];
	add.f32 	%f192, %f225, %f191;
	st.global.f32 	[%rd15+5204352], %f192;
	ret;

}


// ===== COMPILED SASS (sm_100) =====

	.target	sm_100

	.elftype	@"ET_EXEC"


//--------------------- .note.nv.tkinfo           --------------------------
	.section	.note.nv.tkinfo,"",@"SHT_NOTE"
	.sectionflags	@"SHF_NOTE_NV_TKINFO"
	.tkinfo
        /*0018*/ 	.word	0x00000002
        /*0030*/ 	.string	""
        /*0030*/ 	.string	"ptxas"
        /*0030*/ 	.string	"Cuda compilation tools, release 13.0, V13.0.88"
        /*0030*/ 	.string	"Build cuda_13.0.r13.0/compiler.36424714_0"
        /*0030*/ 	.string	"-arch sm_100 -m 64 "



//--------------------- .note.nv.cuinfo           --------------------------
	.section	.note.nv.cuinfo,"",@"SHT_NOTE"
	.sectionflags	@"SHF_NOTE_NV_CUINFO"
        /*0018*/ 	.short	0x0002
        /*001a*/ 	.short	0x0064
        /*001c*/ 	.short	0x0082
	.zero		2


//--------------------- .nv.info                  --------------------------
	.section	.nv.info,"",@"SHT_CUDA_INFO"
	.align	4


	//----- nvinfo : EIATTR_REGCOUNT
	.align		4
        /*0000*/ 	.byte	0x04, 0x2f
        /*0002*/ 	.short	(.L_1 - .L_0)
	.align		4
.L_0:
        /*0004*/ 	.word	index@(default_function_kernel0)
        /*0008*/ 	.word	0x00000050


	//----- nvinfo : EIATTR_FRAME_SIZE
	.align		4
.L_1:
        /*000c*/ 	.byte	0x04, 0x11
        /*000e*/ 	.short	(.L_3 - .L_2)
	.align		4
.L_2:
        /*0010*/ 	.word	index@(default_function_kernel0)
        /*0014*/ 	.word	0x00000000


	//----- nvinfo : EIATTR_MIN_STACK_SIZE
	.align		4
.L_3:
        /*0018*/ 	.byte	0x04, 0x12
        /*001a*/ 	.short	(.L_5 - .L_4)
	.align		4
.L_4:
        /*001c*/ 	.word	index@(default_function_kernel0)
        /*0020*/ 	.word	0x00000000
.L_5:


//--------------------- .nv.compat                --------------------------
	.section	.nv.compat,"",@"SHT_CUDA_COMPAT_INFO"
	.align	4
        /*0000*/ 	.byte	0x02, 0x09, 0x00, 0x00, 0x02, 0x02, 0x01, 0x00, 0x02, 0x05, 0x05, 0x00, 0x03, 0x07, 0x01, 0x01
        /*0010*/ 	.byte	0x02, 0x03, 0x00, 0x00, 0x02, 0x06, 0x01, 0x00, 0x04, 0x0b, 0x08, 0x00, 0x09, 0x00, 0x00, 0x00
        /*0020*/ 	.byte	0x00, 0x00, 0x00, 0x00


//--------------------- .nv.info.default_function_kernel0 --------------------------
	.section	.nv.info.default_function_kernel0,"",@"SHT_CUDA_INFO"
	.sectionflags	@""
	.align	4


	//----- nvinfo : EIATTR_CUDA_API_VERSION
	.align		4
        /*0000*/ 	.byte	0x04, 0x37
        /*0002*/ 	.short	(.L_7 - .L_6)
.L_6:
        /*0004*/ 	.word	0x00000082


	//----- nvinfo : EIATTR_KPARAM_INFO
	.align		4
.L_7:
        /*0008*/ 	.byte	0x04, 0x17
        /*000a*/ 	.short	(.L_9 - .L_8)
.L_8:
        /*000c*/ 	.word	0x00000000
        /*0010*/ 	.short	0x0003
        /*0012*/ 	.short	0x0018
        /*0014*/ 	.byte	0x00, 0xf5, 0x21, 0x00


	//----- nvinfo : EIATTR_KPARAM_INFO
	.align		4
.L_9:
        /*0018*/ 	.byte	0x04, 0x17
        /*001a*/ 	.short	(.L_11 - .L_10)
.L_10:
        /*001c*/ 	.word	0x00000000
        /*0020*/ 	.short	0x0002
        /*0022*/ 	.short	0x0010
        /*0024*/ 	.byte	0x00, 0xf5, 0x21, 0x00


	//----- nvinfo : EIATTR_KPARAM_INFO
	.align		4
.L_11:
        /*0028*/ 	.byte	0x04, 0x17
        /*002a*/ 	.short	(.L_13 - .L_12)
.L_12:
        /*002c*/ 	.word	0x00000000
        /*0030*/ 	.short	0x0001
        /*0032*/ 	.short	0x0008
        /*0034*/ 	.byte	0x00, 0xf5, 0x21, 0x00


	//----- nvinfo : EIATTR_KPARAM_INFO
	.align		4
.L_13:
        /*0038*/ 	.byte	0x04, 0x17
        /*003a*/ 	.short	(.L_15 - .L_14)
.L_14:
        /*003c*/ 	.word	0x00000000
        /*0040*/ 	.short	0x0000
        /*0042*/ 	.short	0x0000
        /*0044*/ 	.byte	0x00, 0xf5, 0x21, 0x00


	//----- nvinfo : EIATTR_SPARSE_MMA_MASK
	.align		4
.L_15:
        /*0048*/ 	.byte	0x03, 0x50
        /*004a*/ 	.short	0x0000


	//----- nvinfo : EIATTR_MAXREG_COUNT
	.align		4
        /*004c*/ 	.byte	0x03, 0x1b
        /*004e*/ 	.short	0x00a8


	//----- nvinfo : EIATTR_NUM_BARRIERS
	.align		4
        /*0050*/ 	.byte	0x02, 0x4c
        /*0052*/ 	.byte	0x01
	.zero		1


	//----- nvinfo : EIATTR_MERCURY_ISA_VERSION
	.align		4
        /*0054*/ 	.byte	0x03, 0x5f
        /*0056*/ 	.short	0x0101


	//----- nvinfo : EIATTR_VRC_CTA_INIT_COUNT
	.align		4
        /*0058*/ 	.byte	0x02, 0x4a
	.zero		1
	.zero		1


	//----- nvinfo : EIATTR_EXIT_INSTR_OFFSETS
	.align		4
        /*005c*/ 	.byte	0x04, 0x1c
        /*005e*/ 	.short	(.L_17 - .L_16)


	//   ....[0]....
.L_16:
        /*0060*/ 	.word	0x000017a0


	//----- nvinfo : EIATTR_MAX_THREADS
	.align		4
.L_17:
        /*0064*/ 	.byte	0x04, 0x05
        /*0066*/ 	.short	(.L_19 - .L_18)
.L_18:
        /*0068*/ 	.word	0x00000180
        /*006c*/ 	.word	0x00000001
        /*0070*/ 	.word	0x00000001


	//----- nvinfo : EIATTR_CBANK_PARAM_SIZE
	.align		4
.L_19:
        /*0074*/ 	.byte	0x03, 0x19
        /*0076*/ 	.short	0x0020


	//----- nvinfo : EIATTR_PARAM_CBANK
	.align		4
        /*0078*/ 	.byte	0x04, 0x0a
        /*007a*/ 	.short	(.L_21 - .L_20)
	.align		4
.L_20:
        /*007c*/ 	.word	index@(.nv.constant0.default_function_kernel0)
        /*0080*/ 	.short	0x0380
        /*0082*/ 	.short	0x0020


	//----- nvinfo : EIATTR_SW_WAR
	.align		4
.L_21:
        /*0084*/ 	.byte	0x04, 0x36
        /*0086*/ 	.short	(.L_23 - .L_22)
.L_22:
        /*0088*/ 	.word	0x00000008
.L_23:


//--------------------- .nv.callgraph             --------------------------
	.section	.nv.callgraph,"",@"SHT_CUDA_CALLGRAPH"
	.align	4
	.sectionentsize	8
	.align		4
        /*0000*/ 	.word	0x00000000
	.align		4
        /*0004*/ 	.word	0xffffffff
	.align		4
        /*0008*/ 	.word	0x00000000
	.align		4
        /*000c*/ 	.word	0xfffffffe
	.align		4
        /*0010*/ 	.word	0x00000000
	.align		4
        /*0014*/ 	.word	0xfffffffd
	.align		4
        /*0018*/ 	.word	0x00000000
	.align		4
        /*001c*/ 	.word	0xfffffffc


//--------------------- .text.default_function_kernel0 --------------------------
	.section	.text.default_function_kernel0,"ax",@progbits
	.align	128
        .global         default_function_kernel0
        .type           default_function_kernel0,@function
        .size           default_function_kernel0,(.L_x_3 - default_function_kernel0)
        .other          default_function_kernel0,@"STO_CUDA_ENTRY STV_DEFAULT"
default_function_kernel0:
.text.default_function_kernel0:
[----:B------:R-:W-:Y:S01]  /*0000*/  LDC R1, c[0x0][0x37c] ;  /* 0x0000df00ff017b82 */ /* 0x000fe20000000800 */
[----:B------:R-:W0:Y:S07]  /*0010*/  S2R R3, SR_CTAID.X ;  /* 0x0000000000037919 */ /* 0x000e2e0000002500 */
[----:B------:R-:W1:Y:S01]  /*0020*/  S2UR UR5, SR_CgaCtaId ;  /* 0x00000000000579c3 */ /* 0x000e620000008800 */
[----:B------:R-:W-:Y:S01]  /*0030*/  UMOV UR4, 0x400 ;  /* 0x0000040000047882 */ /* 0x000fe20000000000 */
[----:B------:R-:W-:Y:S01]  /*0040*/  HFMA2 R9, -RZ, RZ, 0, 0 ;  /* 0x00000000ff097431 */ /* 0x000fe200000001ff */
[----:B------:R-:W2:Y:S01]  /*0050*/  S2R R13, SR_TID.X ;  /* 0x00000000000d7919 */ /* 0x000ea20000002100 */
[----:B------:R-:W-:Y:S01]  /*0060*/  HFMA2 R7, -RZ, RZ, 0, 0 ;  /* 0x00000000ff077431 */ /* 0x000fe200000001ff */
[----:B------:R-:W-:Y:S01]  /*0070*/  MOV R5, RZ ;  /* 0x000000ff00057202 */ /* 0x000fe20000000f00 */
[----:B------:R-:W-:Y:S01]  /*0080*/  HFMA2 R66, -RZ, RZ, 0, 0 ;  /* 0x00000000ff427431 */ /* 0x000fe200000001ff */
[----:B------:R-:W-:Y:S01]  /*0090*/  CS2R R44, SRZ ;  /* 0x00000000002c7805 */ /* 0x000fe2000001ff00 */
[----:B------:R-:W-:Y:S01]  /*00a0*/  HFMA2 R42, -RZ, RZ, 0, 0 ;  /* 0x00000000ff2a7431 */ /* 0x000fe200000001ff */
[----:B------:R-:W-:Y:S01]  /*00b0*/  MOV R46, RZ ;  /* 0x000000ff002e7202 */ /* 0x000fe20000000f00 */
[----:B------:R-:W-:Y:S01]  /*00c0*/  HFMA2 R30, -RZ, RZ, 0, 0 ;  /* 0x00000000ff1e7431 */ /* 0x000fe200000001ff */
[----:B------:R-:W-:Y:S01]  /*00d0*/  MOV R68, RZ ;  /* 0x000000ff00447202 */ /* 0x000fe20000000f00 */
[----:B------:R-:W-:Y:S01]  /*00e0*/  HFMA2 R28, -RZ, RZ, 0, 0 ;  /* 0x00000000ff1c7431 */ /* 0x000fe200000001ff */
[----:B------:R-:W-:Y:S01]  /*00f0*/  CS2R R40, SRZ ;  /* 0x0000000000287805 */ /* 0x000fe2000001ff00 */
[----:B------:R-:W-:Y:S01]  /*0100*/  HFMA2 R32, -RZ, RZ, 0, 0 ;  /* 0x00000000ff207431 */ /* 0x000fe200000001ff */
[----:B------:R-:W-:Y:S01]  /*0110*/  CS2R R54, SRZ ;  /* 0x0000000000367805 */ /* 0x000fe2000001ff00 */
[----:B------:R-:W-:Y:S01]  /*0120*/  HFMA2 R64, -RZ, RZ, 0, 0 ;  /* 0x00000000ff407431 */ /* 0x000fe200000001ff */
[----:B------:R-:W-:Y:S01]  /*0130*/  MOV R76, RZ ;  /* 0x000000ff004c7202 */ /* 0x000fe20000000f00 */
[----:B------:R-:W-:Y:S01]  /*0140*/  HFMA2 R74, -RZ, RZ, 0, 0 ;  /* 0x00000000ff4a7431 */ /* 0x000fe200000001ff */
[----:B------:R-:W-:Y:S01]  /*0150*/  MOV R34, RZ ;  /* 0x000000ff00227202 */ /* 0x000fe20000000f00 */
[----:B------:R-:W-:Y:S01]  /*0160*/  HFMA2 R72, -RZ, RZ, 0, 0 ;  /* 0x00000000ff487431 */ /* 0x000fe200000001ff */
[----:B------:R-:W-:-:S02]  /*0170*/  MOV R52, RZ ;  /* 0x000000ff00347202 */ /* 0x000fc40000000f00 */
[----:B------:R-:W-:Y:S02]  /*0180*/  CS2R R36, SRZ ;  /* 0x0000000000247805 */ /* 0x000fe4000001ff00 */
[----:B------:R-:W-:Y:S01]  /*0190*/  CS2R R56, SRZ ;  /* 0x0000000000387805 */ /* 0x000fe2000001ff00 */
[----:B-1----:R-:W-:Y:S01]  /*01a0*/  ULEA UR4, UR5, UR4, 0x18 ;  /* 0x0000000405047291 */ /* 0x002fe2000f8ec0ff */
[----:B------:R-:W-:Y:S02]  /*01b0*/  CS2R R58, SRZ ;  /* 0x00000000003a7805 */ /* 0x000fe4000001ff00 */
[----:B------:R-:W-:Y:S01]  /*01c0*/  MOV R60, RZ ;  /* 0x000000ff003c7202 */ /* 0x000fe20000000f00 */
[----:B------:R-:W1:Y:S01]  /*01d0*/  LDCU.64 UR6, c[0x0][0x358] ;  /* 0x00006b00ff0677ac */ /* 0x000e620008000a00 */
[----:B------:R-:W-:Y:S02]  /*01e0*/  MOV R62, RZ ;  /* 0x000000ff003e7202 */ /* 0x000fe40000000f00 */
[----:B------:R-:W-:Y:S01]  /*01f0*/  MOV R70, RZ ;  /* 0x000000ff00467202 */ /* 0x000fe20000000f00 */
[----:B0-----:R-:W-:Y:S01]  /*0200*/  IMAD.HI.U32 R4, R3, 0x43b3d5b, RZ ;  /* 0x043b3d5b03047827 */ /* 0x001fe200078e00ff */
[----:B--2---:R-:W-:-:S04]  /*0210*/  SHF.L.U32 R6, R13, 0x2, RZ ;  /* 0x000000020d067819 */ /* 0x004fc800000006ff */
[----:B------:R-:W-:Y:S02]  /*0220*/  SHF.R.U32.HI R4, RZ, 0x1, R4 ;  /* 0x00000001ff047819 */ /* 0x000fe40000011604 */
[----:B------:R-:W-:-:S03]  /*0230*/  LOP3.LUT R6, R6, 0x7c, RZ, 0xc0, !PT ;  /* 0x0000007c06067812 */ /* 0x000fc600078ec0ff */
[----:B------:R-:W-:Y:S01]  /*0240*/  IMAD R2, R4, -0x79, R3 ;  /* 0xffffff8704027824 */ /* 0x000fe200078e0203 */
[----:B------:R-:W-:-:S04]  /*0250*/  IADD3 R6, PT, PT, R6, UR4, RZ ;  /* 0x0000000406067c10 */ /* 0x000fc8000fffe0ff */
[----:B------:R-:W-:-:S04]  /*0260*/  SHF.L.U32 R2, R2, 0x7, RZ ;  /* 0x0000000702027819 */ /* 0x000fc800000006ff */
[----:B------:R-:W-:-:S04]  /*0270*/  LOP3.LUT R0, R2, 0x7f, R13, 0xf8, !PT ;  /* 0x0000007f02007812 */ /* 0x000fc800078ef80d */
[----:B------:R-:W-:-:S05]  /*0280*/  LOP3.LUT R3, R0, 0xffff, RZ, 0xc0, !PT ;  /* 0x0000ffff00037812 */ /* 0x000fca00078ec0ff */
[----:B------:R-:W-:-:S05]  /*0290*/  IMAD R3, R3, 0x10ed, RZ ;  /* 0x000010ed03037824 */ /* 0x000fca00078e02ff */
[----:B------:R-:W-:-:S04]  /*02a0*/  SHF.R.U32.HI R11, RZ, 0x13, R3 ;  /* 0x00000013ff0b7819 */ /* 0x000fc80000011603 */
[----:B------:R-:W-:-:S05]  /*02b0*/  PRMT R3, R11, 0x9910, RZ ;  /* 0x000099100b037816 */ /* 0x000fca00000000ff */
[----:B------:R-:W-:-:S05]  /*02c0*/  IMAD R3, R3, 0x79, RZ ;  /* 0x0000007903037824 */ /* 0x000fca00078e02ff */
[----:B------:R-:W-:-:S04]  /*02d0*/  IADD3 R3, PT, PT, RZ, -R3, RZ ;  /* 0x80000003ff037210 */ /* 0x000fc80007ffe0ff */
[----:B------:R-:W-:-:S04]  /*02e0*/  PRMT R3, R3, 0x7710, RZ ;  /* 0x0000771003037816 */ /* 0x000fc800000000ff */
[----:B------:R-:W-:Y:S02]  /*02f0*/  IADD3 R3, PT, PT, R0, R3, RZ ;  /* 0x0000000300037210 */ /* 0x000fe40007ffe0ff */
[----:B------:R-:W-:Y:S02]  /*0300*/  SHF.R.U32.HI R0, RZ, 0x7, R13 ;  /* 0x00000007ff007819 */ /* 0x000fe4000001160d */
[----:B------:R-:W-:-:S05]  /*0310*/  LOP3.LUT R3, R3, 0xffff, RZ, 0xc0, !PT ;  /* 0x0000ffff03037812 */ /* 0x000fca00078ec0ff */
[----:B------:R-:W-:Y:S02]  /*0320*/  IMAD R0, R0, 0x79, R3 ;  /* 0x0000007900007824 */ /* 0x000fe400078e0203 */
[----:B------:R-:W-:Y:S02]  /*0330*/  HFMA2 R3, -RZ, RZ, 0, 0 ;  /* 0x00000000ff037431 */ /* 0x000fe400000001ff */
[----:B------:R-:W-:Y:S01]  /*0340*/  IMAD R11, R11, 0x13da0, R0 ;  /* 0x00013da00b0b7824 */ /* 0x000fe200078e0200 */
[----:B-1----:R-:W-:-:S07]  /*0350*/  MOV R0, RZ ;  /* 0x000000ff00007202 */ /* 0x002fce0000000f00 */
.L_x_1:
[----:B------:R-:W0:Y:S01]  /*0360*/  LDC.64 R14, c[0x0][0x380] ;  /* 0x0000e000ff0e7b82 */ /* 0x000e220000000a00 */
[----:B------:R-:W-:Y:S01]  /*0370*/  SHF.R.U32.HI R35, RZ, 0x5, R13 ;  /* 0x00000005ff237819 */ /* 0x000fe2000001160d */
[----:B------:R-:W-:Y:S01]  /*0380*/  IMAD R19, R0, 0xf20, R11 ;  /* 0x00000f2000137824 */ /* 0x000fe200078e020b */
[----:B------:R-:W-:-:S05]  /*0390*/  LOP3.LUT R8, R13, 0x1f, RZ, 0xc0, !PT ;  /* 0x0000001f0d087812 */ /* 0x000fca00078ec0ff */
[----:B------:R-:W-:Y:S01]  /*03a0*/  BAR.SYNC.DEFER_BLOCKING 0x0 ;  /* 0x0000000000007b1d */ /* 0x000fe20000010000 */
[----:B------:R-:W-:Y:S01]  /*03b0*/  ISETP.GT.U32.AND P0, PT, R13, 0xff, PT ;  /* 0x000000ff0d00780c */ /* 0x000fe20003f04070 */
[----:B------:R-:W-:-:S06]  /*03c0*/  IMAD R21, R35, 0x2a0, R8 ;  /* 0x000002a023157824 */ /* 0x000fcc00078e0208 */
[----:B------:R-:W1:Y:S01]  /*03d0*/  LDC.64 R16, c[0x0][0x388] ;  /* 0x0000e200ff107b82 */ /* 0x000e620000000a00 */
[----:B------:R-:W-:-:S05]  /*03e0*/  IMAD R21, R4, 0xfc00, R21 ;  /* 0x0000fc0004157824 */ /* 0x000fca00078e0215 */
[----:B------:R-:W-:Y:S01]  /*03f0*/  LEA R21, R0, R21, 0x5 ;  /* 0x0000001500157211 */ /* 0x000fe200078e28ff */
[----:B0-----:R-:W-:-:S05]  /*0400*/  IMAD.WIDE.U32 R14, R19, 0x4, R14 ;  /* 0x00000004130e7825 */ /* 0x001fca00078e000e */
[----:B------:R-:W2:Y:S04]  /*0410*/  LDG.E.CONSTANT R8, desc[UR6][R14.64] ;  /* 0x000000060e087981 */ /* 0x000ea8000c1e9900 */
[----:B------:R-:W3:Y:S01]  /*0420*/  LDG.E.CONSTANT R10, desc[UR6][R14.64+0x5ac] ;  /* 0x0005ac060e0a7981 */ /* 0x000ee2000c1e9900 */
[----:B-1----:R-:W-:-:S03]  /*0430*/  IMAD.WIDE.U32 R16, R21, 0x4, R16 ;  /* 0x0000000415107825 */ /* 0x002fc600078e0010 */
[----:B------:R-:W4:Y:S04]  /*0440*/  LDG.E.CONSTANT R12, desc[UR6][R14.64+0xb58] ;  /* 0x000b58060e0c7981 */ /* 0x000f28000c1e9900 */
[----:B------:R-:W5:Y:S04]  /*0450*/  LDG.E.CONSTANT R18, desc[UR6][R14.64+0x1104] ;  /* 0x001104060e127981 */ /* 0x000f68000c1e9900 */
[----:B------:R-:W5:Y:S04]  /*0460*/  LDG.E.CONSTANT R20, desc[UR6][R14.64+0x16b0] ;  /* 0x0016b0060e147981 */ /* 0x000f68000c1e9900 */
[----:B------:R-:W5:Y:S04]  /*0470*/  LDG.E.CONSTANT R22, desc[UR6][R14.64+0x1c5c] ;  /* 0x001c5c060e167981 */ /* 0x000f68000c1e9900 */
[----:B------:R-:W5:Y:S04]  /*0480*/  LDG.E.CONSTANT R24, desc[UR6][R14.64+0x2208] ;  /* 0x002208060e187981 */ /* 0x000f68000c1e9900 */
[----:B------:R-:W5:Y:S04]  /*0490*/  LDG.E.CONSTANT R26, desc[UR6][R14.64+0x27b4] ;  /* 0x0027b4060e1a7981 */ /* 0x000f68000c1e9900 */
[----:B------:R-:W5:Y:S04]  /*04a0*/  LDG.E.CONSTANT R38, desc[UR6][R14.64+0x2d60] ;  /* 0x002d60060e267981 */ /* 0x000f68000c1e9900 */
[----:B------:R-:W5:Y:S04]  /*04b0*/  LDG.E.CONSTANT R48, desc[UR6][R14.64+0x330c] ;  /* 0x00330c060e307981 */ /* 0x000f68000c1e9900 */
[----:B------:R0:W5:Y:S04]  /*04c0*/  @!P0 LDG.E.CONSTANT R50, desc[UR6][R14.64+0x38b8] ;  /* 0x0038b8060e328981 */ /* 0x000168000c1e9900 */
[----:B------:R-:W5:Y:S04]  /*04d0*/  LDG.E.CONSTANT R19, desc[UR6][R16.64] ;  /* 0x0000000610137981 */ /* 0x000f68000c1e9900 */
[----:B------:R-:W5:Y:S04]  /*04e0*/  LDG.E.CONSTANT R21, desc[UR6][R16.64+0x7e00] ;  /* 0x007e000610157981 */ /* 0x000f68000c1e9900 */
[----:B------:R-:W5:Y:S04]  /*04f0*/  LDG.E.CONSTANT R23, desc[UR6][R16.64+0xfc00] ;  /* 0x00fc000610177981 */ /* 0x000f68000c1e9900 */
[----:B------:R-:W5:Y:S04]  /*0500*/  LDG.E.CONSTANT R25, desc[UR6][R16.64+0x17a00] ;  /* 0x017a000610197981 */ /* 0x000f68000c1e9900 */
[----:B------:R-:W5:Y:S04]  /*0510*/  LDG.E.CONSTANT R27, desc[UR6][R16.64+0x1f800] ;  /* 0x01f80006101b7981 */ /* 0x000f68000c1e9900 */
[----:B------:R-:W5:Y:S04]  /*0520*/  LDG.E.CONSTANT R29, desc[UR6][R16.64+0x27600] ;  /* 0x02760006101d7981 */ /* 0x000f68000c1e9900 */
[----:B------:R-:W5:Y:S04]  /*0530*/  LDG.E.CONSTANT R31, desc[UR6][R16.64+0x2f400] ;  /* 0x02f40006101f7981 */ /* 0x000f68000c1e9900 */
[----:B------:R-:W5:Y:S01]  /*0540*/  LDG.E.CONSTANT R33, desc[UR6][R16.64+0x37200] ;  /* 0x0372000610217981 */ /* 0x000f62000c1e9900 */
[----:B------:R-:W1:Y:S01]  /*0550*/  S2UR UR5, SR_CgaCtaId ;  /* 0x00000000000579c3 */ /* 0x000e620000008800 */
[----:B------:R-:W-:-:S02]  /*0560*/  UMOV UR4, 0x400 ;  /* 0x0000040000047882 */ /* 0x000fc40000000000 */
[----:B-1----:R-:W-:Y:S02]  /*0570*/  ULEA UR8, UR5, UR4, 0x18 ;  /* 0x0000000405087291 */ /* 0x002fe4000f8ec0ff */
[----:B------:R-:W-:-:S04]  /*0580*/  UIADD3 UR4, UPT, UPT, UR4, 0x4000, URZ ;  /* 0x0000400004047890 */ /* 0x000fc8000fffe0ff */
[----:B------:R-:W-:Y:S01]  /*0590*/  ULEA UR4, UR5, UR4, 0x18 ;  /* 0x0000000405047291 */ /* 0x000fe2000f8ec0ff */
[----:B0-----:R-:W-:-:S05]  /*05a0*/  LEA R15, R13, UR8, 0x2 ;  /* 0x000000080d0f7c11 */ /* 0x001fca000f8e10ff */
[----:B------:R-:W-:Y:S01]  /*05b0*/  LEA R14, R13, UR4, 0x2 ;  /* 0x000000040d0e7c11 */ /* 0x000fe2000f8e10ff */
[----:B--2---:R0:W-:Y:S04]  /*05c0*/  STS [R15], R8 ;  /* 0x000000080f007388 */ /* 0x0041e80000000800 */
[----:B---3--:R1:W-:Y:S04]  /*05d0*/  STS [R15+0x600], R10 ;  /* 0x0006000a0f007388 */ /* 0x0083e80000000800 */
[----:B----4-:R1:W-:Y:S01]  /*05e0*/  STS [R15+0xc00], R12 ;  /* 0x000c000c0f007388 */ /* 0x0103e20000000800 */
[----:B0-----:R-:W-:Y:S01]  /*05f0*/  LEA R8, R35, UR4, 0x7 ;  /* 0x0000000423087c11 */ /* 0x001fe2000f8e38ff */
[----:B------:R-:W-:-:S02]  /*0600*/  UMOV UR4, 0x100 ;  /* 0x0000010000047882 */ /* 0x000fc40000000000 */
[----:B-----5:R1:W-:Y:S01]  /*0610*/  STS [R15+0x1200], R18 ;  /* 0x001200120f007388 */ /* 0x0203e20000000800 */
[----:B------:R-:W-:-:S03]  /*0620*/  IADD3 R8, PT, PT, R8, 0x1800, RZ ;  /* 0x0000180008087810 */ /* 0x000fc60007ffe0ff */
[----:B------:R1:W-:Y:S04]  /*0630*/  STS [R15+0x1800], R20 ;  /* 0x001800140f007388 */ /* 0x0003e80000000800 */
[----:B------:R1:W-:Y:S04]  /*0640*/  STS [R15+0x1e00], R22 ;  /* 0x001e00160f007388 */ /* 0x0003e80000000800 */
[----:B------:R1:W-:Y:S04]  /*0650*/  STS [R15+0x2400], R24 ;  /* 0x002400180f007388 */ /* 0x0003e80000000800 */
[----:B------:R1:W-:Y:S04]  /*0660*/  STS [R15+0x2a00], R26 ;  /* 0x002a001a0f007388 */ /* 0x0003e80000000800 */
[----:B------:R1:W-:Y:S04]  /*0670*/  STS [R15+0x3000], R38 ;  /* 0x003000260f007388 */ /* 0x0003e80000000800 */
[----:B------:R1:W-:Y:S04]  /*0680*/  STS [R15+0x3600], R48 ;  /* 0x003600300f007388 */ /* 0x0003e80000000800 */
[----:B------:R1:W-:Y:S04]  /*0690*/  @!P0 STS [R15+0x3c00], R50 ;  /* 0x003c00320f008388 */ /* 0x0003e80000000800 */
[----:B------:R1:W-:Y:S04]  /*06a0*/  STS [R14], R19 ;  /* 0x000000130e007388 */ /* 0x0003e80000000800 */
[----:B------:R1:W-:Y:S04]  /*06b0*/  STS [R14+0x600], R21 ;  /* 0x000600150e007388 */ /* 0x0003e80000000800 */
[----:B------:R1:W-:Y:S04]  /*06c0*/  STS [R14+0xc00], R23 ;  /* 0x000c00170e007388 */ /* 0x0003e80000000800 */
[----:B------:R1:W-:Y:S04]  /*06d0*/  STS [R14+0x1200], R25 ;  /* 0x001200190e007388 */ /* 0x0003e80000000800 */
[----:B------:R1:W-:Y:S04]  /*06e0*/  STS [R14+0x1800], R27 ;  /* 0x0018001b0e007388 */ /* 0x0003e80000000800 */
[----:B------:R1:W-:Y:S04]  /*06f0*/  STS [R14+0x1e00], R29 ;  /* 0x001e001d0e007388 */ /* 0x0003e80000000800 */
[----:B------:R1:W-:Y:S04]  /*0700*/  STS [R14+0x2400], R31 ;  /* 0x0024001f0e007388 */ /* 0x0003e80000000800 */
[----:B------:R1:W-:Y:S01]  /*0710*/  STS [R14+0x2a00], R33 ;  /* 0x002a00210e007388 */ /* 0x0003e20000000800 */
[----:B------:R-:W-:Y:S06]  /*0720*/  BAR.SYNC.DEFER_BLOCKING 0x0 ;  /* 0x0000000000007b1d */ /* 0x000fec0000010000 */
.L_x_0:
[----:B-1----:R-:W-:Y:S04]  /*0730*/  LDS R15, [R6+UR4+-0x100] ;  /* 0xffff0004060f7984 */ /* 0x002fe80008000800 */
[----:B------:R-:W0:Y:S04]  /*0740*/  LDS.128 R16, [R8+-0x1800] ;  /* 0xffe8000008107984 */ /* 0x000e280000000c00 */
[----:B------:R-:W1:Y:S04]  /*0750*/  LDS R51, [R6+UR4] ;  /* 0x0000000406337984 */ /* 0x000e680008000800 */
[----:B------:R-:W2:Y:S04]  /*0760*/  LDS R49, [R6+UR4+-0x80] ;  /* 0xffff800406317984 */ /* 0x000ea80008000800 */
[----:B------:R-:W3:Y:S04]  /*0770*/  LDS R53, [R6+UR4+0x80] ;  /* 0x0000800406357984 */ /* 0x000ee80008000800 */
[----:B------:R-:W4:Y:S04]  /*0780*/  LDS.128 R20, [R8+-0x1200] ;  /* 0xffee000008147984 */ /* 0x000f280000000c00 */
[----:B------:R-:W5:Y:S04]  /*0790*/  LDS.128 R24, [R8+-0xc00] ;  /* 0xfff4000008187984 */ /* 0x000f680000000c00 */
[----:B------:R-:W-:Y:S04]  /*07a0*/  LDS R65, [R6+UR4+0x100] ;  /* 0x0001000406417984 */ /* 0x000fe80008000800 */
[----:B------:R-:W5:Y:S01]  /*07b0*/  LDS R77, [R6+UR4+0x180] ;  /* 0x00018004064d7984 */ /* 0x000f620008000800 */
[-C--:B0-----:R-:W-:Y:S01]  /*07c0*/  FFMA R10, R15, R16.reuse, R30 ;  /* 0x000000100f0a7223 */ /* 0x081fe2000000001e */
[----:B-1----:R-:W-:-:S02]  /*07d0*/  FFMA R14, R51, R16, R28 ;  /* 0x00000010330e7223 */ /* 0x002fc4000000001c */
[----:B------:R-:W0:Y:S01]  /*07e0*/  LDS.128 R28, [R8+-0x600] ;  /* 0xfffa0000081c7984 */ /* 0x000e220000000c00 */
[-C--:B--2---:R-:W-:Y:S01]  /*07f0*/  FFMA R12, R49, R16.reuse, R34 ;  /* 0x00000010310c7223 */ /* 0x084fe20000000022 */
[----:B---3--:R-:W-:Y:S01]  /*0800*/  FFMA R52, R53, R16, R52 ;  /* 0x0000001035347223 */ /* 0x008fe20000000034 */
[-C--:B----4-:R-:W-:Y:S01]  /*0810*/  FFMA R50, R15, R20.reuse, R36 ;  /* 0x000000140f327223 */ /* 0x090fe20000000024 */
[-C--:B------:R-:W-:Y:S01]  /*0820*/  FFMA R48, R49, R20.reuse, R32 ;  /* 0x0000001431307223 */ /* 0x080fe20000000020 */
[-C--:B------:R-:W-:Y:S01]  /*0830*/  FFMA R16, R51, R20.reuse, R37 ;  /* 0x0000001433107223 */ /* 0x080fe20000000025 */
[----:B------:R-:W1:Y:S01]  /*0840*/  LDS.128 R32, [R8] ;  /* 0x0000000008207984 */ /* 0x000e620000000c00 */
[----:B------:R-:W-:Y:S01]  /*0850*/  FFMA R56, R53, R20, R56 ;  /* 0x0000001435387223 */ /* 0x000fe20000000038 */
[-C--:B-----5:R-:W-:Y:S01]  /*0860*/  FFMA R20, R49, R24.reuse, R58 ;  /* 0x0000001831147223 */ /* 0x0a0fe2000000003a */
[-C--:B------:R-:W-:Y:S01]  /*0870*/  FFMA R54, R15, R24.reuse, R54 ;  /* 0x000000180f367223 */ /* 0x080fe20000000036 */
[----:B------:R-:W2:Y:S01]  /*0880*/  LDS.128 R36, [R8+0x600] ;  /* 0x0006000008247984 */ /* 0x000ea20000000c00 */
[-C--:B------:R-:W-:Y:S01]  /*0890*/  FFMA R58, R51, R24.reuse, R45 ;  /* 0x00000018333a7223 */ /* 0x080fe2000000002d */
[----:B------:R-:W-:Y:S01]  /*08a0*/  FFMA R24, R53, R24, R59 ;  /* 0x0000001835187223 */ /* 0x000fe2000000003b */
[C---:B------:R-:W-:Y:S01]  /*08b0*/  FFMA R67, R77.reuse, R21, R48 ;  /* 0x000000154d437223 */ /* 0x040fe20000000030 */
[----:B------:R-:W-:-:S02]  /*08c0*/  FFMA R69, R77, R25, R20 ;  /* 0x000000194d457223 */ /* 0x000fc40000000014 */
[----:B------:R-:W-:Y:S01]  /*08d0*/  LDS R20, [R6+UR4+0x400] ;  /* 0x0004000406147984 */ /* 0x000fe20008000800 */
[-C--:B0-----:R-:W-:Y:S01]  /*08e0*/  FFMA R60, R15, R28.reuse, R60 ;  /* 0x0000001c0f3c7223 */ /* 0x081fe2000000003c */
[-C--:B------:R-:W-:Y:S01]  /*08f0*/  FFMA R64, R49, R28.reuse, R64 ;  /* 0x0000001c31407223 */ /* 0x080fe20000000040 */
[-C--:B------:R-:W-:Y:S01]  /*0900*/  FFMA R62, R51, R28.reuse, R62 ;  /* 0x0000001c333e7223 */ /* 0x080fe2000000003e */
[----:B------:R-:W-:Y:S02]  /*0910*/  FFMA R28, R53, R28, R57 ;  /* 0x0000001c351c7223 */ /* 0x000fe40000000039 */
[----:B------:R-:W-:Y:S01]  /*0920*/  FFMA R71, R77, R29, R64 ;  /* 0x0000001d4d477223 */ /* 0x000fe20000000040 */
[-C--:B-1----:R-:W-:Y:S01]  /*0930*/  FFMA R74, R15, R32.reuse, R74 ;  /* 0x000000200f4a7223 */ /* 0x082fe2000000004a */
[-C--:B------:R-:W-:Y:S01]  /*0940*/  FFMA R70, R49, R32.reuse, R70 ;  /* 0x0000002031467223 */ /* 0x080fe20000000046 */
[-C--:B------:R-:W-:Y:S01]  /*0950*/  FFMA R72, R51, R32.reuse, R72 ;  /* 0x0000002033487223 */ /* 0x080fe20000000048 */
[----:B------:R-:W-:Y:S01]  /*0960*/  FFMA R32, R53, R32, R41 ;  /* 0x0000002035207223 */ /* 0x000fe20000000029 */
[-C--:B--2---:R-:W-:Y:S01]  /*0970*/  FFMA R76, R15, R36.reuse, R76 ;  /* 0x000000240f4c7223 */ /* 0x084fe2000000004c */
[-C--:B------:R-:W-:Y:S01]  /*0980*/  FFMA R55, R49, R36.reuse, R55 ;  /* 0x0000002431377223 */ /* 0x080fe20000000037 */
[-C--:B------:R-:W-:Y:S01]  /*0990*/  FFMA R57, R51, R36.reuse, R42 ;  /* 0x0000002433397223 */ /* 0x080fe2000000002a */
[----:B------:R-:W-:Y:S01]  /*09a0*/  FFMA R36, R53, R36, R40 ;  /* 0x0000002435247223 */ /* 0x000fe20000000028 */
[C---:B------:R-:W-:Y:S01]  /*09b0*/  FFMA R73, R77.reuse, R33, R70 ;  /* 0x000000214d497223 */ /* 0x040fe20000000046 */
[----:B------:R-:W0:Y:S01]  /*09c0*/  LDS.128 R40, [R8+0xc00] ;  /* 0x000c000008287984 */ /* 0x000e220000000c00 */
[----:B------:R-:W-:Y:S01]  /*09d0*/  FFMA R55, R77, R37, R55 ;  /* 0x000000254d377223 */ /* 0x000fe20000000037 */
[-C--:B0-----:R-:W-:Y:S01]  /*09e0*/  FFMA R68, R15, R40.reuse, R68 ;  /* 0x000000280f447223 */ /* 0x081fe20000000044 */
[-C--:B------:R-:W-:Y:S01]  /*09f0*/  FFMA R66, R49, R40.reuse, R66 ;  /* 0x0000002831427223 */ /* 0x080fe20000000042 */
[-C--:B------:R-:W-:Y:S01]  /*0a00*/  FFMA R59, R51, R40.reuse, R46 ;  /* 0x00000028333b7223 */ /* 0x080fe2000000002e */
[----:B------:R-:W-:Y:S01]  /*0a10*/  FFMA R40, R53, R40, R44 ;  /* 0x0000002835287223 */ /* 0x000fe2000000002c */
[-C--:B------:R-:W-:Y:S01]  /*0a20*/  FFMA R63, R65, R41.reuse, R68 ;  /* 0x00000029413f7223 */ /* 0x080fe20000000044 */
[----:B------:R0:W1:Y:S01]  /*0a30*/  LDS.128 R44, [R8+0x1200] ;  /* 0x00120000082c7984 */ /* 0x0000620000000c00 */
[----:B------:R-:W-:Y:S01]  /*0a40*/  FFMA R75, R77, R41, R66 ;  /* 0x000000294d4b7223 */ /* 0x000fe20000000042 */
[----:B0-----:R-:W-:Y:S01]  /*0a50*/  IADD3 R8, PT, PT, R8, 0x10, RZ ;  /* 0x0000001008087810 */ /* 0x001fe20007ffe0ff */
[-C--:B-1----:R-:W-:Y:S01]  /*0a60*/  FFMA R61, R15, R44.reuse, R3 ;  /* 0x0000002c0f3d7223 */ /* 0x082fe20000000003 */
[----:B------:R-:W-:Y:S01]  /*0a70*/  FFMA R3, R65, R17, R10 ;  /* 0x0000001141037223 */ /* 0x000fe2000000000a */
[-C--:B------:R-:W-:Y:S01]  /*0a80*/  FFMA R5, R49, R44.reuse, R5 ;  /* 0x0000002c31057223 */ /* 0x080fe20000000005 */
[----:B------:R-:W0:Y:S01]  /*0a90*/  LDS R10, [R6+UR4+0x200] ;  /* 0x00020004060a7984 */ /* 0x000e220008000800 */
[-C--:B------:R-:W-:Y:S01]  /*0aa0*/  FFMA R7, R51, R44.reuse, R7 ;  /* 0x0000002c33077223 */ /* 0x080fe20000000007 */
[----:B------:R-:W-:Y:S01]  /*0ab0*/  FFMA R44, R53, R44, R9 ;  /* 0x0000002c352c7223 */ /* 0x000fe20000000009 */
[C---:B------:R-:W-:Y:S01]  /*0ac0*/  FFMA R9, R65.reuse, R21, R50 ;  /* 0x0000001541097223 */ /* 0x040fe20000000032 */
[C---:B------:R-:W-:Y:S01]  /*0ad0*/  FFMA R15, R65.reuse, R25, R54 ;  /* 0x00000019410f7223 */ /* 0x040fe20000000036 */
[C---:B------:R-:W-:Y:S01]  /*0ae0*/  FFMA R49, R65.reuse, R29, R60 ;  /* 0x0000001d41317223 */ /* 0x040fe2000000003c */
[C---:B------:R-:W-:Y:S01]  /*0af0*/  FFMA R51, R65.reuse, R33, R74 ;  /* 0x0000002141337223 */ /* 0x040fe2000000004a */
[C---:B------:R-:W-:Y:S01]  /*0b00*/  FFMA R53, R65.reuse, R37, R76 ;  /* 0x0000002541357223 */ /* 0x040fe2000000004c */
[----:B------:R-:W-:Y:S01]  /*0b10*/  FFMA R61, R65, R45, R61 ;  /* 0x0000002d413d7223 */ /* 0x000fe2000000003d */
[C---:B------:R-:W-:Y:S01]  /*0b20*/  FFMA R65, R77.reuse, R17, R12 ;  /* 0x000000114d417223 */ /* 0x040fe2000000000c */
[----:B------:R-:W-:Y:S01]  /*0b30*/  FFMA R5, R77, R45, R5 ;  /* 0x0000002d4d057223 */ /* 0x000fe20000000005 */
[----:B------:R-:W1:Y:S04]  /*0b40*/  LDS R12, [R6+UR4+0x380] ;  /* 0x00038004060c7984 */ /* 0x000e680008000800 */
[----:B------:R-:W2:Y:S01]  /*0b50*/  LDS R77, [R6+UR4+0x280] ;  /* 0x00028004064d7984 */ /* 0x000ea20008000800 */
[C---:B0-----:R-:W-:Y:S01]  /*0b60*/  FFMA R14, R10.reuse, R17, R14 ;  /* 0x000000110a0e7223 */ /* 0x041fe2000000000e */
[C---:B------:R-:W-:Y:S01]  /*0b70*/  FFMA R16, R10.reuse, R21, R16 ;  /* 0x000000150a107223 */ /* 0x040fe20000000010 */
[C---:B------:R-:W-:Y:S01]  /*0b80*/  FFMA R58, R10.reuse, R25, R58 ;  /* 0x000000190a3a7223 */ /* 0x040fe2000000003a */
[C---:B------:R-:W-:Y:S01]  /*0b90*/  FFMA R62, R10.reuse, R29, R62 ;  /* 0x0000001d0a3e7223 */ /* 0x040fe2000000003e */
[C---:B------:R-:W-:Y:S01]  /*0ba0*/  FFMA R72, R10.reuse, R33, R72 ;  /* 0x000000210a487223 */ /* 0x040fe20000000048 */
[C---:B------:R-:W-:Y:S01]  /*0bb0*/  FFMA R57, R10.reuse, R37, R57 ;  /* 0x000000250a397223 */ /* 0x040fe20000000039 */
[C---:B------:R-:W-:Y:S01]  /*0bc0*/  FFMA R59, R10.reuse, R41, R59 ;  /* 0x000000290a3b7223 */ /* 0x040fe2000000003b */
[----:B------:R-:W-:Y:S01]  /*0bd0*/  FFMA R7, R10, R45, R7 ;  /* 0x0000002d0a077223 */ /* 0x000fe20000000007 */
[C---:B------:R-:W-:Y:S01]  /*0be0*/  FFMA R16, R20.reuse, R22, R16 ;  /* 0x0000001614107223 */ /* 0x040fe20000000010 */
[----:B------:R-:W0:Y:S01]  /*0bf0*/  LDS R10, [R6+UR4+0x300] ;  /* 0x00030004060a7984 */ /* 0x000e220008000800 */
[----:B------:R-:W-:Y:S01]  /*0c00*/  FFMA R57, R20, R38, R57 ;  /* 0x0000002614397223 */ /* 0x000fe20000000039 */
[C---:B-1----:R-:W-:Y:S01]  /*0c10*/  FFMA R65, R12.reuse, R18, R65 ;  /* 0x000000120c417223 */ /* 0x042fe20000000041 */
[C---:B------:R-:W-:Y:S01]  /*0c20*/  FFMA R48, R12.reuse, R26, R69 ;  /* 0x0000001a0c307223 */ /* 0x040fe20000000045 */
[C---:B------:R-:W-:Y:S01]  /*0c30*/  FFMA R64, R12.reuse, R30, R71 ;  /* 0x0000001e0c407223 */ /* 0x040fe20000000047 */
[C---:B------:R-:W-:Y:S01]  /*0c40*/  FFMA R70, R12.reuse, R34, R73 ;  /* 0x000000220c467223 */ /* 0x040fe20000000049 */
[C---:B--2---:R-:W-:Y:S01]  /*0c50*/  FFMA R25, R77.reuse, R25, R24 ;  /* 0x000000194d197223 */ /* 0x044fe20000000018 */
[C---:B------:R-:W-:Y:S01]  /*0c60*/  FFMA R33, R77.reuse, R33, R32 ;  /* 0x000000214d217223 */ /* 0x040fe20000000020 */
[----:B------:R-:W1:Y:S01]  /*0c70*/  LDS R24, [R6+UR4+0x480] ;  /* 0x0004800406187984 */ /* 0x000e620008000800 */
[C---:B------:R-:W-:Y:S01]  /*0c80*/  FFMA R29, R77.reuse, R29, R28 ;  /* 0x0000001d4d1d7223 */ /* 0x040fe2000000001c */
[C---:B------:R-:W-:Y:S01]  /*0c90*/  FFMA R37, R77.reuse, R37, R36 ;  /* 0x000000254d257223 */ /* 0x040fe20000000024 */
[C---:B------:R-:W-:Y:S01]  /*0ca0*/  FFMA R41, R77.reuse, R41, R40 ;  /* 0x000000294d297223 */ /* 0x040fe20000000028 */
[----:B------:R-:W2:Y:S01]  /*0cb0*/  LDS R32, [R6+UR4+0x500] ;  /* 0x0005000406207984 */ /* 0x000ea20008000800 */
[C---:B------:R-:W-:Y:S01]  /*0cc0*/  FFMA R17, R77.reuse, R17, R52 ;  /* 0x000000114d117223 */ /* 0x040fe20000000034 */
[C---:B------:R-:W-:Y:S01]  /*0cd0*/  FFMA R45, R77.reuse, R45, R44 ;  /* 0x0000002d4d2d7223 */ /* 0x040fe2000000002c */
[C---:B------:R-:W-:Y:S01]  /*0ce0*/  FFMA R44, R12.reuse, R22, R67 ;  /* 0x000000160c2c7223 */ /* 0x040fe20000000043 */
[----:B------:R-:W3:Y:S01]  /*0cf0*/  LDS R28, [R6+UR4+0x580] ;  /* 0x00058004061c7984 */ /* 0x000ee20008000800 */
[C---:B------:R-:W-:Y:S01]  /*0d00*/  FFMA R50, R12.reuse, R38, R55 ;  /* 0x000000260c327223 */ /* 0x040fe20000000037 */
[C---:B------:R-:W-:Y:S01]  /*0d10*/  FFMA R66, R12.reuse, R42, R75 ;  /* 0x0000002a0c427223 */ /* 0x040fe2000000004b */
[----:B------:R-:W-:Y:S01]  /*0d20*/  FFMA R52, R12, R46, R5 ;  /* 0x0000002e0c347223 */ /* 0x000fe20000000005 */
[----:B------:R-:W-:Y:S01]  /*0d30*/  FFMA R21, R77, R21, R56 ;  /* 0x000000154d157223 */ /* 0x000fe20000000038 */
[----:B------:R-:W4:Y:S01]  /*0d40*/  LDS R12, [R6+UR4+0x680] ;  /* 0x00068004060c7984 */ /* 0x000f220008000800 */
[C---:B------:R-:W-:Y:S01]  /*0d50*/  FFMA R62, R20.reuse, R30, R62 ;  /* 0x0000001e143e7223 */ /* 0x040fe2000000003e */
[C---:B------:R-:W-:Y:S01]  /*0d60*/  FFMA R72, R20.reuse, R34, R72 ;  /* 0x0000002214487223 */ /* 0x040fe20000000048 */
[----:B------:R-:W-:Y:S01]  /*0d70*/  FFMA R56, R20, R42, R59 ;  /* 0x0000002a14387223 */ /* 0x000fe2000000003b */
        /* <DEDUP_REMOVED lines=10> */
[----:B------:R-:W-:Y:S01]  /*0e20*/  UIADD3 UR4, UPT, UPT, UR4, 0x800, URZ ;  /* 0x0000080004047890 */ /* 0x000fe2000fffe0ff */
[----:B------:R-:W-:Y:S01]  /*0e30*/  FFMA R14, R20, R26, R58 ;  /* 0x0000001a140e7223 */ /* 0x000fe2000000003a */
[C---:B-1----:R-:W-:Y:S01]  /*0e40*/  FFMA R17, R24.reuse, R18, R17 ;  /* 0x0000001218117223 */ /* 0x042fe20000000011 */
[C---:B------:R-:W-:Y:S01]  /*0e50*/  FFMA R22, R24.reuse, R22, R21 ;  /* 0x0000001618167223 */ /* 0x040fe20000000015 */
[----:B------:R-:W-:Y:S01]  /*0e60*/  UISETP.NE.AND UP0, UPT, UR4, 0x4100, UPT ;  /* 0x000041000400788c */ /* 0x000fe2000bf05270 */
[C---:B------:R-:W-:Y:S01]  /*0e70*/  FFMA R26, R24.reuse, R26, R25 ;  /* 0x0000001a181a7223 */ /* 0x040fe20000000019 */
[C---:B------:R-:W-:Y:S01]  /*0e80*/  FFMA R18, R24.reuse, R30, R29 ;  /* 0x0000001e18127223 */ /* 0x040fe2000000001d */
[C---:B------:R-:W-:Y:S01]  /*0e90*/  FFMA R33, R24.reuse, R34, R33 ;  /* 0x0000002218217223 */ /* 0x040fe20000000021 */
[C---:B------:R-:W-:Y:S01]  /*0ea0*/  FFMA R38, R24.reuse, R38, R37 ;  /* 0x0000002618267223 */ /* 0x040fe20000000025 */
[----:B------:R-:W-:Y:S01]  /*0eb0*/  FFMA R15, R24, R42, R41 ;  /* 0x0000002a180f7223 */ /* 0x000fe20000000029 */
[-C--:B------:R-:W-:Y:S01]  /*0ec0*/  FFMA R20, R20, R46.reuse, R7 ;  /* 0x0000002e14147223 */ /* 0x080fe20000000007 */
[----:B------:R-:W-:Y:S01]  /*0ed0*/  FFMA R24, R24, R46, R45 ;  /* 0x0000002e18187223 */ /* 0x000fe2000000002d */
[C---:B--2---:R-:W-:Y:S01]  /*0ee0*/  FFMA R30, R32.reuse, R19, R3 ;  /* 0x00000013201e7223 */ /* 0x044fe20000000003 */
[C---:B------:R-:W-:Y:S01]  /*0ef0*/  FFMA R36, R32.reuse, R23, R36 ;  /* 0x0000001720247223 */ /* 0x040fe20000000024 */
[C---:B------:R-:W-:Y:S01]  /*0f00*/  FFMA R54, R32.reuse, R27, R54 ;  /* 0x0000001b20367223 */ /* 0x040fe20000000036 */
[C---:B------:R-:W-:Y:S01]  /*0f10*/  FFMA R60, R32.reuse, R31, R60 ;  /* 0x0000001f203c7223 */ /* 0x040fe2000000003c */
[C---:B------:R-:W-:Y:S01]  /*0f20*/  FFMA R74, R32.reuse, R35, R74 ;  /* 0x00000023204a7223 */ /* 0x040fe2000000004a */
[C---:B------:R-:W-:Y:S01]  /*0f30*/  FFMA R76, R32.reuse, R39, R76 ;  /* 0x00000027204c7223 */ /* 0x040fe2000000004c */
[C---:B------:R-:W-:Y:S01]  /*0f40*/  FFMA R68, R32.reuse, R43, R68 ;  /* 0x0000002b20447223 */ /* 0x040fe20000000044 */
[----:B------:R-:W-:Y:S01]  /*0f50*/  FFMA R3, R32, R47, R40 ;  /* 0x0000002f20037223 */ /* 0x000fe20000000028 */
[C---:B---3--:R-:W-:Y:S01]  /*0f60*/  FFMA R34, R28.reuse, R19, R65 ;  /* 0x000000131c227223 */ /* 0x048fe20000000041 */
[C---:B------:R-:W-:Y:S01]  /*0f70*/  FFMA R32, R28.reuse, R23, R44 ;  /* 0x000000171c207223 */ /* 0x040fe2000000002c */
[C---:B------:R-:W-:Y:S01]  /*0f80*/  FFMA R58, R28.reuse, R27, R48 ;  /* 0x0000001b1c3a7223 */ /* 0x040fe20000000030 */
[C---:B------:R-:W-:Y:S01]  /*0f90*/  FFMA R64, R28.reuse, R31, R64 ;  /* 0x0000001f1c407223 */ /* 0x040fe20000000040 */
[C---:B------:R-:W-:Y:S01]  /*0fa0*/  FFMA R70, R28.reuse, R35, R70 ;  /* 0x000000231c467223 */ /* 0x040fe20000000046 */
[C---:B------:R-:W-:Y:S01]  /*0fb0*/  FFMA R55, R28.reuse, R39, R50 ;  /* 0x000000271c377223 */ /* 0x040fe20000000032 */
[C---:B------:R-:W-:Y:S01]  /*0fc0*/  FFMA R66, R28.reuse, R43, R66 ;  /* 0x0000002b1c427223 */ /* 0x040fe20000000042 */
[----:B------:R-:W-:Y:S01]  /*0fd0*/  FFMA R5, R28, R47, R52 ;  /* 0x0000002f1c057223 */ /* 0x000fe20000000034 */
[C---:B----4-:R-:W-:Y:S01]  /*0fe0*/  FFMA R52, R12.reuse, R19, R17 ;  /* 0x000000130c347223 */ /* 0x050fe20000000011 */
[C---:B------:R-:W-:Y:S01]  /*0ff0*/  FFMA R59, R12.reuse, R27, R26 ;  /* 0x0000001b0c3b7223 */ /* 0x040fe2000000001a */
        /* <DEDUP_REMOVED lines=12> */
[C---:B------:R-:W-:Y:S01]  /*10c0*/  FFMA R57, R12.reuse, R31, R18 ;  /* 0x0000001f0c397223 */ /* 0x040fe20000000012 */
[----:B------:R-:W-:Y:S01]  /*10d0*/  FFMA R9, R12, R47, R24 ;  /* 0x0000002f0c097223 */ /* 0x000fe20000000018 */
[----:B------:R-:W-:Y:S06]  /*10e0*/  BRA.U UP0, `(.L_x_0) ;  /* 0xfffffff500907547 */ /* 0x000fec000b83ffff */
[----:B------:R-:W-:-:S04]  /*10f0*/  IADD3 R0, PT, PT, R0, 0x1, RZ ;  /* 0x0000000100007810 */ /* 0x000fc80007ffe0ff */
[----:B------:R-:W-:-:S13]  /*1100*/  ISETP.NE.AND P0, PT, R0, 0x15, PT ;  /* 0x000000150000780c */ /* 0x000fda0003f05270 */
[----:B------:R-:W-:Y:S05]  /*1110*/  @P0 BRA `(.L_x_1) ;  /* 0xfffffff000900947 */ /* 0x000fea000383ffff */
[----:B------:R-:W0:Y:S01]  /*1120*/  LDC.64 R10, c[0x0][0x398] ;  /* 0x0000e600ff0a7b82 */ /* 0x000e220000000a00 */
[----:B------:R-:W-:-:S05]  /*1130*/  SHF.R.U32.HI R0, RZ, 0x5, R13 ;  /* 0x00000005ff007819 */ /* 0x000fca000001160d */
[----:B------:R-:W-:-:S04]  /*1140*/  IMAD R13, R0, 0x3c60, R13 ;  /* 0x00003c60000d7824 */ /* 0x000fc800078e020d */
[----:B------:R-:W-:-:S05]  /*1150*/  IMAD R13, R4, 0x16b000, R13 ;  /* 0x0016b000040d7824 */ /* 0x000fca00078e020d */
[----:B------:R-:W-:Y:S02]  /*1160*/  IADD3 R47, PT, PT, R2, R13, RZ ;  /* 0x0000000d022f7210 */ /* 0x000fe40007ffe0ff */
[----:B------:R-:W1:Y:S03]  /*1170*/  LDC.64 R12, c[0x0][0x390] ;  /* 0x0000e400ff0c7b82 */ /* 0x000e660000000a00 */
[----:B0-----:R-:W-:-:S05]  /*1180*/  IMAD.WIDE.U32 R10, R47, 0x4, R10 ;  /* 0x000000042f0a7825 */ /* 0x001fca00078e000a */
[----:B------:R-:W2:Y:S04]  /*1190*/  LDG.E.CONSTANT R35, desc[UR6][R10.64] ;  /* 0x000000060a237981 */ /* 0x000ea8000c1e9900 */
[----:B------:R-:W3:Y:S04]  /*11a0*/  LDG.E.CONSTANT R49, desc[UR6][R10.64+0xb5800] ;  /* 0x0b5800060a317981 */ /* 0x000ee8000c1e9900 */
[----:B------:R-:W4:Y:S01]  /*11b0*/  LDG.E.CONSTANT R61, desc[UR6][R10.64+0x16b000] ;  /* 0x16b000060a3d7981 */ /* 0x000f22000c1e9900 */
[----:B-1----:R-:W-:-:S03]  /*11c0*/  IMAD.WIDE.U32 R12, R47, 0x4, R12 ;  /* 0x000000042f0c7825 */ /* 0x002fc600078e000c */
[----:B------:R-:W5:Y:S04]  /*11d0*/  LDG.E.CONSTANT R63, desc[UR6][R10.64+0x220800] ;  /* 0x220800060a3f7981 */ /* 0x000f68000c1e9900 */
        /* <DEDUP_REMOVED lines=26> */
[----:B--2---:R-:W-:-:S03]  /*1380*/  FADD R51, R30, R35 ;  /* 0x000000231e337221 */ /* 0x004fc60000000000 */
[----:B------:R-:W2:Y:S01]  /*1390*/  LDG.E.CONSTANT R35, desc[UR6][R10.64+0xb5980] ;  /* 0x0b5980060a237981 */ /* 0x000ea2000c1e9900 */
[----:B---3--:R-:W-:-:S03]  /*13a0*/  FADD R53, R36, R49 ;  /* 0x0000003124357221 */ /* 0x008fc60000000000 */
[----:B------:R-:W3:Y:S01]  /*13b0*/  LDG.E.CONSTANT R49, desc[UR6][R10.64+0x38b980] ;  /* 0x38b980060a317981 */ /* 0x000ee2000c1e9900 */
[----:B----4-:R-:W-:Y:S01]  /*13c0*/  FADD R61, R54, R61 ;  /* 0x0000003d363d7221 */ /* 0x010fe20000000000 */
[----:B-----5:R-:W-:Y:S01]  /*13d0*/  FADD R63, R60, R63 ;  /* 0x0000003f3c3f7221 */ /* 0x020fe20000000000 */
[----:B------:R-:W-:Y:S01]  /*13e0*/  FADD R65, R74, R65 ;  /* 0x000000414a417221 */ /* 0x000fe20000000000 */
        /* <DEDUP_REMOVED lines=25> */
[----:B------:R-:W-:Y:S04]  /*1580*/  STG.E desc[UR6][R12.64], R51 ;  /* 0x000000330c007986 */ /* 0x000fe8000c101906 */
        /* <DEDUP_REMOVED lines=28> */
[----:B------:R-:W-:Y:S01]  /*1750*/  STG.E desc[UR6][R12.64+0x4f6980], R9 ;  /* 0x4f6980090c007986 */ /* 0x000fe2000c101906 */
[----:B--2---:R-:W-:Y:S01]  /*1760*/  FADD R35, R56, R35 ;  /* 0x0000002338237221 */ /* 0x004fe20000000000 */
[----:B---3--:R-:W-:-:S04]  /*1770*/  FADD R49, R40, R49 ;  /* 0x0000003128317221 */ /* 0x008fc80000000000 */
[----:B------:R-:W-:Y:S04]  /*1780*/  STG.E desc[UR6][R12.64+0xb5980], R35 ;  /* 0x0b5980230c007986 */ /* 0x000fe8000c101906 */
[----:B------:R-:W-:Y:S01]  /*1790*/  STG.E desc[UR6][R12.64+0x38b980], R49 ;  /* 0x38b980310c007986 */ /* 0x000fe2000c101906 */
[----:B------:R-:W-:Y:S05]  /*17a0*/  EXIT ;  /* 0x000000000000794d */ /* 0x000fea0003800000 */
.L_x_2:
[----:B------:R-:W-:-:S00]  /*17b0*/  BRA `(.L_x_2) ;  /* 0xfffffffc00fc7947 */ /* 0x000fc0000383ffff */
[----:B------:R-:W-:-:S00]  /*17c0*/  NOP ;  /* 0x0000000000007918 */ /* 0x000fc00000000000 */
        /* <DEDUP_REMOVED lines=11> */
.L_x_3:


//--------------------- .nv.shared.default_function_kernel0 --------------------------
	.section	.nv.shared.default_function_kernel0,"aw",@nobits
	.sectionflags	@""
	.align	4
.nv.shared.default_function_kernel0:
	.zero		29696


//--------------------- .nv.shared.reserved.0     --------------------------
	.section	.nv.shared.reserved.0,"aw",@nobits
	.weak		__nv_reservedSMEM_offset_0_alias
	.size		__nv_reservedSMEM_offset_0_alias, 0, 64
	.other		__nv_reservedSMEM_offset_0_alias,@"STO_CUDA_RESERVED_SHARED STV_DEFAULT"
__nv_reservedSMEM_offset_0_alias:
	.zero		0
	.zero		64


//--------------------- .nv.constant0.default_function_kernel0 --------------------------
	.section	.nv.constant0.default_function_kernel0,"a",@progbits
	.sectionflags	@""
	.align	4
.nv.constant0.default_function_kernel0:
	.zero		928


//--------------------- SYMBOLS --------------------------

	.type		.nv.reservedSmem.offset0,@object
	.size		.nv.reservedSmem.offset0,0x4
	.type		.nv.reservedSmem.cap,@object
	.size		.nv.reservedSmem.cap,0x4
